	.headerflags	@"EF_CUDA_TEXMODE_UNIFIED EF_CUDA_64BIT_ADDRESS EF_CUDA_ACCELERATORS EF_CUDA_SM90 EF_CUDA_VIRTUAL_SM(EF_CUDA_SM90)"
	.elftype	@"ET_EXEC"


//--------------------- .nv.info                  --------------------------
	.section	.nv.info,"",@"SHT_CUDA_INFO"
	.align	4


	//----- nvinfo : EIATTR_REGCOUNT
	.align		4
        /*0000*/ 	.byte	0x04, 0x2f
        /*0002*/ 	.short	(.L_3 - .L_2)
	.align		4
.L_2:
        /*0004*/ 	.word	index@(triton_poi_fused__native_batch_norm_legit_no_training_relu_35)
        /*0008*/ 	.word	0x0000001a


	//----- nvinfo : EIATTR_MIN_STACK_SIZE
	.align		4
.L_3:
        /*000c*/ 	.byte	0x04, 0x12
        /*000e*/ 	.short	(.L_5 - .L_4)
	.align		4
.L_4:
        /*0010*/ 	.word	index@(triton_poi_fused__native_batch_norm_legit_no_training_relu_35)
        /*0014*/ 	.word	0x00000000


	//----- nvinfo : EIATTR_FRAME_SIZE
	.align		4
.L_5:
        /*0018*/ 	.byte	0x04, 0x11
        /*001a*/ 	.short	(.L_7 - .L_6)
	.align		4
.L_6:
        /*001c*/ 	.word	index@(triton_poi_fused__native_batch_norm_legit_no_training_relu_35)
        /*0020*/ 	.word	0x00000000


	//----- nvinfo : EIATTR_MIN_STACK_SIZE
	.align		4
.L_7:
        /*0024*/ 	.byte	0x04, 0x12
        /*0026*/ 	.short	(.L_9 - .L_8)
	.align		4
.L_8:
        /*0028*/ 	.word	index@(triton_poi_fused__native_batch_norm_legit_no_training_relu_35)
        /*002c*/ 	.word	0x00000000
.L_9:


//--------------------- .nv.info.triton_poi_fused__native_batch_norm_legit_no_training_relu_35 --------------------------
	.section	.nv.info.triton_poi_fused__native_batch_norm_legit_no_training_relu_35,"",@"SHT_CUDA_INFO"
	.sectionflags	@""
	.align	4


	//----- nvinfo : EIATTR_CUDA_API_VERSION
	.align		4
        /*0000*/ 	.byte	0x04, 0x37
        /*0002*/ 	.short	(.L_11 - .L_10)
.L_10:
        /*0004*/ 	.word	0x0000007c


	//----- nvinfo : EIATTR_KPARAM_INFO
	.align		4
.L_11:
        /*0008*/ 	.byte	0x04, 0x17
        /*000a*/ 	.short	(.L_13 - .L_12)
.L_12:
        /*000c*/ 	.word	0x00000000
        /*0010*/ 	.short	0x0007
        /*0012*/ 	.short	0x0034
        /*0014*/ 	.byte	0x00, 0xf0, 0x11, 0x00


	//----- nvinfo : EIATTR_KPARAM_INFO
	.align		4
.L_13:
        /*0018*/ 	.byte	0x04, 0x17
        /*001a*/ 	.short	(.L_15 - .L_14)
.L_14:
        /*001c*/ 	.word	0x00000000
        /*0020*/ 	.short	0x0006
        /*0022*/ 	.short	0x0030
        /*0024*/ 	.byte	0x00, 0xf0, 0x11, 0x00


	//----- nvinfo : EIATTR_KPARAM_INFO
	.align		4
.L_15:
        /*0028*/ 	.byte	0x04, 0x17
        /*002a*/ 	.short	(.L_17 - .L_16)
.L_16:
        /*002c*/ 	.word	0x00000000
        /*0030*/ 	.short	0x0005
        /*0032*/ 	.short	0x0028
        /*0034*/ 	.byte	0x00, 0xf4, 0x21, 0x00


	//----- nvinfo : EIATTR_KPARAM_INFO
	.align		4
.L_17:
        /*0038*/ 	.byte	0x04, 0x17
        /*003a*/ 	.short	(.L_19 - .L_18)
.L_18:
        /*003c*/ 	.word	0x00000000
        /*0040*/ 	.short	0x0004
        /*0042*/ 	.short	0x0020
        /*0044*/ 	.byte	0x00, 0xf4, 0x21, 0x00


	//----- nvinfo : EIATTR_KPARAM_INFO
	.align		4
.L_19:
        /*0048*/ 	.byte	0x04, 0x17
        /*004a*/ 	.short	(.L_21 - .L_20)
.L_20:
        /*004c*/ 	.word	0x00000000
        /*0050*/ 	.short	0x0003
        /*0052*/ 	.short	0x0018
        /*0054*/ 	.byte	0x00, 0xf4, 0x21, 0x00


	//----- nvinfo : EIATTR_KPARAM_INFO
	.align		4
.L_21:
        /*0058*/ 	.byte	0x04, 0x17
        /*005a*/ 	.short	(.L_23 - .L_22)
.L_22:
        /*005c*/ 	.word	0x00000000
        /*0060*/ 	.short	0x0002
        /*0062*/ 	.short	0x0010
        /*0064*/ 	.byte	0x00, 0xf4, 0x21, 0x00


	//----- nvinfo : EIATTR_KPARAM_INFO
	.align		4
.L_23:
        /*0068*/ 	.byte	0x04, 0x17
        /*006a*/ 	.short	(.L_25 - .L_24)
.L_24:
        /*006c*/ 	.word	0x00000000
        /*0070*/ 	.short	0x0001
        /*0072*/ 	.short	0x0008
        /*0074*/ 	.byte	0x00, 0xf4, 0x21, 0x00


	//----- nvinfo : EIATTR_KPARAM_INFO
	.align		4
.L_25:
        /*0078*/ 	.byte	0x04, 0x17
        /*007a*/ 	.short	(.L_27 - .L_26)
.L_26:
        /*007c*/ 	.word	0x00000000
        /*0080*/ 	.short	0x0000
        /*0082*/ 	.short	0x0000
        /*0084*/ 	.byte	0x00, 0xf4, 0x21, 0x00


	//----- nvinfo : EIATTR_SPARSE_MMA_MASK
	.align		4
.L_27:
        /*0088*/ 	.byte	0x03, 0x50
        /*008a*/ 	.short	0x0000


	//----- nvinfo : EIATTR_MAXREG_COUNT
	.align		4
        /*008c*/ 	.byte	0x03, 0x1b
        /*008e*/ 	.short	0x00ff


	//----- nvinfo : EIATTR_EXIT_INSTR_OFFSETS
	.align		4
        /*0090*/ 	.byte	0x04, 0x1c
        /*0092*/ 	.short	(.L_29 - .L_28)


	//   ....[0]....
.L_28:
        /*0094*/ 	.word	0x000005e0


	//   ....[1]....
        /*0098*/ 	.word	0x00000680


	//----- nvinfo : EIATTR_REQNTID
	.align		4
.L_29:
        /*009c*/ 	.byte	0x04, 0x10
        /*009e*/ 	.short	(.L_31 - .L_30)
.L_30:
        /*00a0*/ 	.word	0x00000080
        /*00a4*/ 	.word	0x00000001
        /*00a8*/ 	.word	0x00000001


	//----- nvinfo : EIATTR_CBANK_PARAM_SIZE
	.align		4
.L_31:
        /*00ac*/ 	.byte	0x03, 0x19
        /*00ae*/ 	.short	0x0038


	//----- nvinfo : EIATTR_PARAM_CBANK
	.align		4
        /*00b0*/ 	.byte	0x04, 0x0a
        /*00b2*/ 	.short	(.L_33 - .L_32)
	.align		4
.L_32:
        /*00b4*/ 	.word	index@(.nv.constant0.triton_poi_fused__native_batch_norm_legit_no_training_relu_35)
        /*00b8*/ 	.short	0x0210
        /*00ba*/ 	.short	0x0038


	//----- nvinfo : EIATTR_SW_WAR
	.align		4
.L_33:
        /*00bc*/ 	.byte	0x04, 0x36
        /*00be*/ 	.short	(.L_35 - .L_34)
.L_34:
        /*00c0*/ 	.word	0x00000008
.L_35:


//--------------------- .nv.callgraph             --------------------------
	.section	.nv.callgraph,"",@"SHT_CUDA_CALLGRAPH"
	.align	4
	.sectionentsize	8
	.align		4
        /*0000*/ 	.word	0x00000000
	.align		4
        /*0004*/ 	.word	0xffffffff
	.align		4
        /*0008*/ 	.word	0x00000000
	.align		4
        /*000c*/ 	.word	0xfffffffe
	.align		4
        /*0010*/ 	.word	0x00000000
	.align		4
        /*0014*/ 	.word	0xfffffffd
	.align		4
        /*0018*/ 	.word	0x00000000
	.align		4
        /*001c*/ 	.word	0xfffffffc


//--------------------- .nv.constant4             --------------------------
	.section	.nv.constant4,"a",@progbits
	.align	8
	.align		8
.nv.constant4:
        /*0000*/ 	.dword	_$_str
	.align		8
        /*0008*/ 	.dword	_$_str_$_2


//--------------------- .text.triton_poi_fused__native_batch_norm_legit_no_training_relu_35 --------------------------
	.section	.text.triton_poi_fused__native_batch_norm_legit_no_training_relu_35,"ax",@progbits
	.sectionflags	@"SHF_BARRIERS=1"
	.align	128
        .global         triton_poi_fused__native_batch_norm_legit_no_training_relu_35
        .type           triton_poi_fused__native_batch_norm_legit_no_training_relu_35,@function
        .size           triton_poi_fused__native_batch_norm_legit_no_training_relu_35,(.L_x_1 - triton_poi_fused__native_batch_norm_legit_no_training_relu_35)
        .other          triton_poi_fused__native_batch_norm_legit_no_training_relu_35,@"STO_CUDA_ENTRY STV_DEFAULT"
triton_poi_fused__native_batch_norm_legit_no_training_relu_35:
.text.triton_poi_fused__native_batch_norm_legit_no_training_relu_35:
[----:B------:R-:W0:Y:S01]  /*0000*/  LDC R1, c[0x0][0x28] ;  /* 0x00000a00ff017b82 */ /* 0x000e220000000800 */
[----:B------:R-:W1:Y:S07]  /*0010*/  S2R R10, SR_TID.X ;  /* 0x00000000000a7919 */ /* 0x000e6e0000002100 */
[----:B------:R-:W2:Y:S01]  /*0020*/  LDC.64 R2, c[0x0][0x220] ;  /* 0x00008800ff027b82 */ /* 0x000ea20000000a00 */
[----:B------:R-:W-:Y:S01]  /*0030*/  ULDC.64 UR6, c[0x0][0x208] ;  /* 0x0000820000067ab9 */ /* 0x000fe20000000a00 */
[----:B------:R-:W3:Y:S01]  /*0040*/  S2R R0, SR_CTAID.Y ;  /* 0x0000000000007919 */ /* 0x000ee20000002600 */
[----:B------:R-:W4:Y:S05]  /*0050*/  S2R R8, SR_CTAID.X ;  /* 0x0000000000087919 */ /* 0x000f2a0000002500 */
[----:B------:R-:W5:Y:S08]  /*0060*/  LDC.64 R14, c[0x0][0x210] ;  /* 0x00008400ff0e7b82 */ /* 0x000f700000000a00 */
[----:B------:R-:W4:Y:S08]  /*0070*/  LDC.64 R18, c[0x0][0x218] ;  /* 0x00008600ff127b82 */ /* 0x000f300000000a00 */
[----:B------:R-:W5:Y:S01]  /*0080*/  LDC.64 R16, c[0x0][0x230] ;  /* 0x00008c00ff107b82 */ /* 0x000f620000000a00 */
[----:B-1----:R-:W-:-:S07]  /*0090*/  SHF.L.U32 R9, R10, 0x1, RZ ;  /* 0x000000010a097819 */ /* 0x002fce00000006ff */
[----:B------:R-:W1:Y:S01]  /*00a0*/  LDC.64 R12, c[0x0][0x228] ;  /* 0x00008a00ff0c7b82 */ /* 0x000e620000000a00 */
[----:B------:R-:W-:-:S04]  /*00b0*/  LOP3.LUT R9, R9, 0xfe, RZ, 0xc0, !PT ;  /* 0x000000fe09097812 */ /* 0x000fc800078ec0ff */
[----:B---3--:R-:W-:-:S04]  /*00c0*/  PRMT R4, R9, 0x6540, R0 ;  /* 0x0000654009047816 */ /* 0x008fc80000000000 */
[C---:B------:R-:W-:Y:S01]  /*00d0*/  ISETP.GE.AND P2, PT, R4.reuse, 0x180, PT ;  /* 0x000001800400780c */ /* 0x040fe20003f46270 */
[----:B------:R-:W-:-:S05]  /*00e0*/  IMAD.HI R5, R4, 0x2aaaaaab, RZ ;  /* 0x2aaaaaab04057827 */ /* 0x000fca00078e02ff */
[----:B------:R-:W-:-:S04]  /*00f0*/  SHF.R.U32.HI R6, RZ, 0x1f, R5 ;  /* 0x0000001fff067819 */ /* 0x000fc80000011605 */
[----:B------:R-:W-:Y:S02]  /*0100*/  LEA.HI.SX32 R5, R5, R6, 0x1c ;  /* 0x0000000605057211 */ /* 0x000fe400078fe2ff */
[----:B------:R-:W-:-:S03]  /*0110*/  CS2R R6, SRZ ;  /* 0x0000000000067805 */ /* 0x000fc6000001ff00 */
[----:B------:R-:W-:-:S04]  /*0120*/  IMAD R11, R5, -0x60, R4 ;  /* 0xffffffa0050b7824 */ /* 0x000fc800078e0204 */
[----:B--2---:R-:W-:-:S05]  /*0130*/  IMAD.WIDE R2, R11, 0x4, R2 ;  /* 0x000000040b027825 */ /* 0x004fca00078e0202 */
[----:B------:R2:W3:Y:S01]  /*0140*/  @!P2 LDG.E.EL.64 R6, desc[UR6][R2.64] ;  /* 0x000000060206a981 */ /* 0x0004e2000c2e1b00 */
[C---:B----4-:R-:W-:Y:S01]  /*0150*/  ISETP.GE.AND P0, PT, R8.reuse, 0x24, PT ;  /* 0x000000240800780c */ /* 0x050fe20003f06270 */
[----:B------:R-:W-:Y:S02]  /*0160*/  IMAD R20, R8, 0x60, R11 ;  /* 0x0000006008147824 */ /* 0x000fe400078e020b */
[----:B0----5:R-:W-:Y:S01]  /*0170*/  IMAD.WIDE R22, R11, 0x4, R16 ;  /* 0x000000040b167825 */ /* 0x021fe200078e0210 */
[----:B------:R-:W-:-:S03]  /*0180*/  ISETP.LT.AND P1, PT, R4, 0x180, !P0 ;  /* 0x000001800400780c */ /* 0x000fc60004721270 */
[----:B------:R-:W-:Y:S01]  /*0190*/  IMAD R5, R5, 0xd80, R20 ;  /* 0x00000d8005057824 */ /* 0x000fe200078e0214 */
[----:B--2---:R-:W-:Y:S01]  /*01a0*/  CS2R R2, SRZ ;  /* 0x0000000000027805 */ /* 0x004fe2000001ff00 */
[----:B------:R-:W-:-:S04]  /*01b0*/  IMAD.WIDE R20, R11, 0x4, R18 ;  /* 0x000000040b147825 */ /* 0x000fc800078e0212 */
[----:B------:R-:W-:Y:S01]  /*01c0*/  IMAD.WIDE R14, R5, 0x4, R14 ;  /* 0x00000004050e7825 */ /* 0x000fe200078e020e */
[----:B------:R-:W-:Y:S02]  /*01d0*/  CS2R R4, SRZ ;  /* 0x0000000000047805 */ /* 0x000fe4000001ff00 */
[----:B------:R-:W-:Y:S01]  /*01e0*/  CS2R R16, SRZ ;  /* 0x0000000000107805 */ /* 0x000fe2000001ff00 */
[----:B-1----:R-:W-:Y:S01]  /*01f0*/  IMAD.WIDE R12, R11, 0x4, R12 ;  /* 0x000000040b0c7825 */ /* 0x002fe200078e020c */
[----:B------:R-:W2:Y:S01]  /*0200*/  @P1 LDG.E.EL.64 R2, desc[UR6][R14.64] ;  /* 0x000000060e021981 */ /* 0x000ea2000c2e1b00 */
[----:B------:R-:W-:-:S03]  /*0210*/  CS2R R18, SRZ ;  /* 0x0000000000127805 */ /* 0x000fc6000001ff00 */
[----:B------:R-:W2:Y:S04]  /*0220*/  @!P2 LDG.E.EL.64 R4, desc[UR6][R20.64] ;  /* 0x000000061404a981 */ /* 0x000ea8000c2e1b00 */
[----:B------:R0:W4:Y:S04]  /*0230*/  @!P2 LDG.E.EL.64 R16, desc[UR6][R12.64] ;  /* 0x000000060c10a981 */ /* 0x000128000c2e1b00 */
[----:B------:R-:W4:Y:S01]  /*0240*/  @!P2 LDG.E.EL.64 R18, desc[UR6][R22.64] ;  /* 0x000000061612a981 */ /* 0x000f22000c2e1b00 */
[----:B------:R-:W1:Y:S01]  /*0250*/  S2UR UR5, SR_CgaCtaId ;  /* 0x00000000000579c3 */ /* 0x000e620000008800 */
[----:B------:R-:W-:Y:S01]  /*0260*/  UMOV UR4, 0x400 ;  /* 0x0000040000047882 */ /* 0x000fe20000000000 */
[----:B0-----:R-:W-:Y:S01]  /*0270*/  HFMA2.MMA R13, -RZ, RZ, 1.625, 0 ;  /* 0x3e800000ff0d7435 */ /* 0x001fe200000001ff */
[----:B-1----:R-:W-:-:S06]  /*0280*/  UPRMT UR4, UR5, 0x654, UR4 ;  /* 0x0000065405047896 */ /* 0x002fcc0008000004 */
[----:B------:R-:W-:Y:S01]  /*0290*/  LEA R12, R9, UR4, 0x3 ;  /* 0x00000004090c7c11 */ /* 0x000fe2000f8e18ff */
[----:B---3--:R-:W-:Y:S01]  /*02a0*/  FADD R6, R6, 0.0010000000474974513054 ;  /* 0x3a83126f06067421 */ /* 0x008fe20000000000 */
[----:B------:R-:W-:-:S03]  /*02b0*/  FADD R7, R7, 0.0010000000474974513054 ;  /* 0x3a83126f07077421 */ /* 0x000fc60000000000 */
[----:B------:R-:W0:Y:S08]  /*02c0*/  MUFU.SQRT R11, R6 ;  /* 0x00000006000b7308 */ /* 0x000e300000002000 */
[----:B------:R-:W1:Y:S01]  /*02d0*/  MUFU.SQRT R14, R7 ;  /* 0x00000007000e7308 */ /* 0x000e620000002000 */
[C---:B0-----:R-:W-:Y:S02]  /*02e0*/  FSETP.GT.AND P1, PT, R11.reuse, 8.50705917302346158658e+37, PT ;  /* 0x7e8000000b00780b */ /* 0x041fe40003f24000 */
[----:B------:R-:W-:-:S02]  /*02f0*/  FSETP.GEU.AND P3, PT, R11, 1.175494350822287508e-38, PT ;  /* 0x008000000b00780b */ /* 0x000fc40003f6e000 */
[----:B------:R-:W-:Y:S01]  /*0300*/  FSEL R6, R13, 1, P1 ;  /* 0x3f8000000d067808 */ /* 0x000fe20000800000 */
[----:B--2---:R-:W-:Y:S01]  /*0310*/  FADD R2, -R4, R2 ;  /* 0x0000000204027221 */ /* 0x004fe20000000100 */
[----:B------:R-:W-:Y:S01]  /*0320*/  FADD R3, -R5, R3 ;  /* 0x0000000305037221 */ /* 0x000fe20000000100 */
[----:B------:R-:W-:Y:S02]  /*0330*/  LOP3.LUT R5, R10, 0x7f, RZ, 0xc0, !PT ;  /* 0x0000007f0a057812 */ /* 0x000fe400078ec0ff */
[C---:B-1----:R-:W-:Y:S02]  /*0340*/  FSETP.GT.AND P2, PT, R14.reuse, 8.50705917302346158658e+37, PT ;  /* 0x7e8000000e00780b */ /* 0x042fe40003f44000 */
[----:B------:R-:W-:Y:S02]  /*0350*/  FSETP.GEU.AND P4, PT, R14, 1.175494350822287508e-38, PT ;  /* 0x008000000e00780b */ /* 0x000fe40003f8e000 */
[----:B------:R-:W-:Y:S01]  /*0360*/  @P1 FMUL R11, R11, 0.25 ;  /* 0x3e8000000b0b1820 */ /* 0x000fe20000400000 */
[----:B------:R-:W-:Y:S01]  /*0370*/  FSEL R13, R13, 1, P2 ;  /* 0x3f8000000d0d7808 */ /* 0x000fe20001000000 */
[----:B------:R-:W-:-:S02]  /*0380*/  @!P3 FMUL R6, R6, 16777216 ;  /* 0x4b8000000606b820 */ /* 0x000fc40000400000 */
[----:B------:R-:W-:-:S05]  /*0390*/  @!P3 FMUL R11, R11, 16777216 ;  /* 0x4b8000000b0bb820 */ /* 0x000fca0000400000 */
[----:B------:R-:W-:Y:S01]  /*03a0*/  @P2 FMUL R14, R14, 0.25 ;  /* 0x3e8000000e0e2820 */ /* 0x000fe20000400000 */
[----:B------:R-:W0:Y:S01]  /*03b0*/  MUFU.RCP R11, R11 ;  /* 0x0000000b000b7308 */ /* 0x000e220000001000 */
[----:B------:R-:W-:Y:S02]  /*03c0*/  @!P4 FMUL R13, R13, 16777216 ;  /* 0x4b8000000d0dc820 */ /* 0x000fe40000400000 */
[----:B------:R-:W-:-:S06]  /*03d0*/  @!P4 FMUL R14, R14, 16777216 ;  /* 0x4b8000000e0ec820 */ /* 0x000fcc0000400000 */
[----:B------:R-:W1:Y:S01]  /*03e0*/  MUFU.RCP R14, R14 ;  /* 0x0000000e000e7308 */ /* 0x000e620000001000 */
[----:B0-----:R-:W-:-:S04]  /*03f0*/  FMUL R7, R11, R6 ;  /* 0x000000060b077220 */ /* 0x001fc80000400000 */
[----:B------:R-:W-:-:S04]  /*0400*/  FMUL R7, R2, R7 ;  /* 0x0000000702077220 */ /* 0x000fc80000400000 */
[----:B----4-:R-:W-:Y:S01]  /*0410*/  FFMA R7, R7, R16, R18 ;  /* 0x0000001007077223 */ /* 0x010fe20000000012 */
[----:B-1----:R-:W-:Y:S01]  /*0420*/  FMUL R4, R14, R13 ;  /* 0x0000000d0e047220 */ /* 0x002fe20000400000 */
[----:B------:R-:W-:-:S03]  /*0430*/  LEA R13, R5, UR4, 0x3 ;  /* 0x00000004050d7c11 */ /* 0x000fc6000f8e18ff */
[----:B------:R-:W-:Y:S01]  /*0440*/  FMUL R4, R3, R4 ;  /* 0x0000000403047220 */ /* 0x000fe20000400000 */
[C---:B------:R-:W-:Y:S01]  /*0450*/  FSETP.GEU.AND P1, PT, R7.reuse, RZ, PT ;  /* 0x000000ff0700720b */ /* 0x040fe20003f2e000 */
[----:B------:R-:W0:Y:S02]  /*0460*/  LDC.64 R2, c[0x0][0x238] ;  /* 0x00008e00ff027b82 */ /* 0x000e240000000a00 */
[----:B------:R-:W-:Y:S01]  /*0470*/  FFMA R4, R4, R17, R19 ;  /* 0x0000001104047223 */ /* 0x000fe20000000013 */
[----:B------:R-:W-:-:S04]  /*0480*/  FSEL R10, R7, RZ, P1 ;  /* 0x000000ff070a7208 */ /* 0x000fc80000800000 */
[C---:B------:R-:W-:Y:S01]  /*0490*/  FSETP.GEU.AND P2, PT, R4.reuse, RZ, PT ;  /* 0x000000ff0400720b */ /* 0x040fe20003f4e000 */
[----:B------:R-:W-:Y:S03]  /*04a0*/  STS [R12], R10 ;  /* 0x0000000a0c007388 */ /* 0x000fe60000000800 */
[----:B------:R-:W-:Y:S02]  /*04b0*/  FSEL R11, R4, RZ, P2 ;  /* 0x000000ff040b7208 */ /* 0x000fe40001000000 */
[----:B------:R-:W-:Y:S02]  /*04c0*/  PRMT R4, R5, 0x6540, R0 ;  /* 0x0000654005047816 */ /* 0x000fe40000000000 */
[----:B------:R-:W-:Y:S01]  /*04d0*/  SHF.L.U32 R0, R0, 0x8, RZ ;  /* 0x0000000800007819 */ /* 0x000fe200000006ff */
[----:B------:R-:W-:Y:S01]  /*04e0*/  STS [R12+0x8], R11 ;  /* 0x0000080b0c007388 */ /* 0x000fe20000000800 */
[----:B------:R-:W-:Y:S01]  /*04f0*/  BAR.SYNC.DEFER_BLOCKING 0x0 ;  /* 0x0000000000007b1d */ /* 0x000fe20000010000 */
[C---:B------:R-:W-:Y:S01]  /*0500*/  IMAD.HI R6, R4.reuse, 0x2aaaaaab, RZ ;  /* 0x2aaaaaab04067827 */ /* 0x040fe200078e02ff */
[----:B------:R-:W-:-:S04]  /*0510*/  ISETP.LT.AND P1, PT, R4, 0x180, !P0 ;  /* 0x000001800400780c */ /* 0x000fc80004721270 */
[----:B------:R-:W-:-:S04]  /*0520*/  SHF.R.U32.HI R7, RZ, 0x1f, R6 ;  /* 0x0000001fff077819 */ /* 0x000fc80000011606 */
[----:B------:R-:W-:Y:S02]  /*0530*/  LEA.HI.SX32 R7, R6, R7, 0x1c ;  /* 0x0000000706077211 */ /* 0x000fe400078fe2ff */
[----:B------:R-:W-:Y:S02]  /*0540*/  LOP3.LUT R6, R0, 0x80, R5, 0xfe, !PT ;  /* 0x0000008000067812 */ /* 0x000fe400078efe05 */
[----:B------:R-:W-:Y:S01]  /*0550*/  LOP3.LUT R0, R5, 0x80, RZ, 0xfc, !PT ;  /* 0x0000008005007812 */ /* 0x000fe200078efcff */
[----:B------:R-:W-:Y:S01]  /*0560*/  IMAD R9, R7, -0x60, R4 ;  /* 0xffffffa007097824 */ /* 0x000fe200078e0204 */
[----:B------:R-:W-:-:S03]  /*0570*/  ISETP.LT.AND P0, PT, R6, 0x180, !P0 ;  /* 0x000001800600780c */ /* 0x000fc60004701270 */
[----:B------:R-:W-:Y:S01]  /*0580*/  IMAD R4, R9, 0x24, R8 ;  /* 0x0000002409047824 */ /* 0x000fe200078e0208 */
[----:B------:R-:W-:-:S03]  /*0590*/  LEA R9, R0, UR4, 0x3 ;  /* 0x0000000400097c11 */ /* 0x000fc6000f8e18ff */
[----:B------:R-:W-:Y:S01]  /*05a0*/  IMAD R7, R7, 0x6c00, R4 ;  /* 0x00006c0007077824 */ /* 0x000fe200078e0204 */
[----:B------:R-:W1:Y:S03]  /*05b0*/  LDS R13, [R13] ;  /* 0x000000000d0d7984 */ /* 0x000e660000000800 */
[----:B0-----:R-:W-:-:S05]  /*05c0*/  IMAD.WIDE R4, R7, 0x4, R2 ;  /* 0x0000000407047825 */ /* 0x001fca00078e0202 */
[----:B-1----:R0:W-:Y:S02]  /*05d0*/  @P1 STG.E desc[UR6][R4.64], R13 ;  /* 0x0000000d04001986 */ /* 0x0021e4000c101906 */
[----:B0-----:R-:W-:Y:S05]  /*05e0*/  @!P0 EXIT ;  /* 0x000000000000894d */ /* 0x001fea0003800000 */
[----:B------:R-:W1:Y:S01]  /*05f0*/  LDS R9, [R9] ;  /* 0x0000000009097984 */ /* 0x000e620000000800 */
[----:B------:R-:W-:-:S05]  /*0600*/  IMAD.HI R0, R6, 0x2aaaaaab, RZ ;  /* 0x2aaaaaab06007827 */ /* 0x000fca00078e02ff */
[----:B0-----:R-:W-:-:S04]  /*0610*/  SHF.R.U32.HI R5, RZ, 0x1f, R0 ;  /* 0x0000001fff057819 */ /* 0x001fc80000011600 */
[----:B------:R-:W-:-:S05]  /*0620*/  LEA.HI.SX32 R5, R0, R5, 0x1c ;  /* 0x0000000500057211 */ /* 0x000fca00078fe2ff */
[----:B------:R-:W-:-:S04]  /*0630*/  IMAD R7, R5, -0x60, R6 ;  /* 0xffffffa005077824 */ /* 0x000fc800078e0206 */
[----:B------:R-:W-:-:S04]  /*0640*/  IMAD R8, R7, 0x24, R8 ;  /* 0x0000002407087824 */ /* 0x000fc800078e0208 */
[----:B------:R-:W-:-:S04]  /*0650*/  IMAD R5, R5, 0x6c00, R8 ;  /* 0x00006c0005057824 */ /* 0x000fc800078e0208 */
[----:B------:R-:W-:-:S05]  /*0660*/  IMAD.WIDE R2, R5, 0x4, R2 ;  /* 0x0000000405027825 */ /* 0x000fca00078e0202 */
[----:B-1----:R-:W-:Y:S01]  /*0670*/  STG.E desc[UR6][R2.64], R9 ;  /* 0x0000000902007986 */ /* 0x002fe2000c101906 */
[----:B------:R-:W-:Y:S05]  /*0680*/  EXIT ;  /* 0x000000000000794d */ /* 0x000fea0003800000 */
.L_x_0:
[----:B------:R-:W-:-:S00]  /*0690*/  BRA `(.L_x_0) ;  /* 0xfffffffc00fc7947 */ /* 0x000fc0000383ffff */
[----:B------:R-:W-:-:S00]  /*06a0*/  NOP ;  /* 0x0000000000007918 */ /* 0x000fc00000000000 */
        /* <DEDUP_REMOVED lines=13> */
.L_x_1:


//--------------------- .nv.global.init           --------------------------
	.section	.nv.global.init,"aw",@progbits
.nv.global.init:
	.type		_$_str,@object
	.size		_$_str,(_$_str_$_2 - _$_str)
_$_str:
        /*0000*/ 	.byte	0x5f, 0x5f, 0x43, 0x55, 0x44, 0x41, 0x5f, 0x46, 0x54, 0x5a, 0x00
	.type		_$_str_$_2,@object
	.size		_$_str_$_2,(.L_1 - _$_str_$_2)
_$_str_$_2:
        /*000b*/ 	.byte	0x5f, 0x5f, 0x43, 0x55, 0x44, 0x41, 0x5f, 0x50, 0x52, 0x45, 0x43, 0x5f, 0x53, 0x51, 0x52, 0x54
        /*001b*/ 	.byte	0x00
.L_1:


//--------------------- .nv.shared.triton_poi_fused__native_batch_norm_legit_no_training_relu_35 --------------------------
	.section	.nv.shared.triton_poi_fused__native_batch_norm_legit_no_training_relu_35,"aw",@nobits
	.sectionflags	@""
	.align	16
	.zero		1024


//--------------------- .nv.constant0.triton_poi_fused__native_batch_norm_legit_no_training_relu_35 --------------------------
	.section	.nv.constant0.triton_poi_fused__native_batch_norm_legit_no_training_relu_35,"a",@progbits
	.sectionflags	@""
	.align	4
.nv.constant0.triton_poi_fused__native_batch_norm_legit_no_training_relu_35:
	.zero		584
